//
// Generated by NVIDIA NVVM Compiler
//
// Compiler Build ID: CL-36424714
// Cuda compilation tools, release 13.0, V13.0.88
// Based on NVVM 20.0.0
//

.version 9.0
.target sm_100
.address_size 64

	// .globl	_Z15localLoadKernelPfS_
// _ZZ15localLoadKernelPfS_E12local_buffer has been demoted

.visible .entry _Z15localLoadKernelPfS_(
	.param .u64 .ptr .align 1 _Z15localLoadKernelPfS__param_0,
	.param .u64 .ptr .align 1 _Z15localLoadKernelPfS__param_1
)
{
	.reg .pred 	%p<5>;
	.reg .b32 	%r<24>;
	.reg .b32 	%f<25>;
	.reg .b64 	%rd<26>;
	// demoted variable
	.shared .align 4 .b8 _ZZ15localLoadKernelPfS_E12local_buffer[1024];
	ld.param.u64 	%rd7, [_Z15localLoadKernelPfS__param_0];
	ld.param.u64 	%rd6, [_Z15localLoadKernelPfS__param_1];
	cvta.to.global.u64 	%rd8, %rd7;
	mov.u32 	%r13, %tid.x;
	mov.u32 	%r14, %ctaid.x;
	mov.u32 	%r1, %ntid.x;
	mad.lo.s32 	%r2, %r14, %r1, %r13;
	mul.wide.s32 	%rd9, %r2, 4;
	add.s64 	%rd10, %rd8, %rd9;
	ld.global.f32 	%f10, [%rd10];
	shl.b32 	%r15, %r13, 2;
	mov.u32 	%r16, _ZZ15localLoadKernelPfS_E12local_buffer;
	add.s32 	%r17, %r16, %r15;
	st.shared.f32 	[%r17], %f10;
	bar.sync 	0;
	and.b32  	%r3, %r1, 3;
	setp.lt.u32 	%p1, %r1, 4;
	mov.f32 	%f24, 0f00000000;
	mov.b32 	%r22, 0;
	@%p1 bra 	$L__BB0_3;
	and.b32  	%r22, %r1, 2044;
	cvt.u64.u32 	%rd12, %r16;
	cvta.shared.u64 	%rd24, %rd12;
	and.b32  	%r19, %r1, -4;
	neg.s32 	%r21, %r19;
	mov.f32 	%f24, 0f00000000;
$L__BB0_2:
	// begin inline asm
	ld.global.nc.f32 %f12, [%rd24];
	// end inline asm
	add.f32 	%f16, %f24, %f12;
	add.s64 	%rd14, %rd24, 4;
	// begin inline asm
	ld.global.nc.f32 %f13, [%rd14];
	// end inline asm
	add.f32 	%f17, %f16, %f13;
	add.s64 	%rd15, %rd24, 8;
	// begin inline asm
	ld.global.nc.f32 %f14, [%rd15];
	// end inline asm
	add.f32 	%f18, %f17, %f14;
	add.s64 	%rd16, %rd24, 12;
	// begin inline asm
	ld.global.nc.f32 %f15, [%rd16];
	// end inline asm
	add.f32 	%f24, %f18, %f15;
	add.s32 	%r21, %r21, 4;
	add.s64 	%rd24, %rd24, 16;
	setp.ne.s32 	%p2, %r21, 0;
	@%p2 bra 	$L__BB0_2;
$L__BB0_3:
	setp.eq.s32 	%p3, %r3, 0;
	@%p3 bra 	$L__BB0_6;
	mul.wide.u32 	%rd17, %r22, 4;
	cvt.u64.u32 	%rd18, %r16;
	cvta.shared.u64 	%rd19, %rd18;
	add.s64 	%rd25, %rd19, %rd17;
	neg.s32 	%r23, %r3;
$L__BB0_5:
	.pragma "nounroll";
	// begin inline asm
	ld.global.nc.f32 %f19, [%rd25];
	// end inline asm
	add.f32 	%f24, %f24, %f19;
	add.s64 	%rd25, %rd25, 4;
	add.s32 	%r23, %r23, 1;
	setp.ne.s32 	%p4, %r23, 0;
	@%p4 bra 	$L__BB0_5;
$L__BB0_6:
	cvta.to.global.u64 	%rd21, %rd6;
	add.s64 	%rd23, %rd21, %rd9;
	st.global.f32 	[%rd23], %f24;
	ret;

}


// ===== COMPILED SASS (sm_100) =====

	.target	sm_100

	.elftype	@"ET_EXEC"


//--------------------- .note.nv.tkinfo           --------------------------
	.section	.note.nv.tkinfo,"",@"SHT_NOTE"
	.sectionflags	@"SHF_NOTE_NV_TKINFO"
	.tkinfo
        /*0018*/ 	.word	0x00000002
        /*0030*/ 	.string	""
        /*0030*/ 	.string	"ptxas"
        /*0030*/ 	.string	"Cuda compilation tools, release 13.0, V13.0.88"
        /*0030*/ 	.string	"Build cuda_13.0.r13.0/compiler.36424714_0"
        /*0030*/ 	.string	"-arch sm_100 -m 64 "



//--------------------- .note.nv.cuinfo           --------------------------
	.section	.note.nv.cuinfo,"",@"SHT_NOTE"
	.sectionflags	@"SHF_NOTE_NV_CUINFO"
        /*0018*/ 	.short	0x0002
        /*001a*/ 	.short	0x0064
        /*001c*/ 	.short	0x0082
	.zero		2


//--------------------- .nv.info                  --------------------------
	.section	.nv.info,"",@"SHT_CUDA_INFO"
	.align	4


	//----- nvinfo : EIATTR_REGCOUNT
	.align		4
        /*0000*/ 	.byte	0x04, 0x2f
        /*0002*/ 	.short	(.L_1 - .L_0)
	.align		4
.L_0:
        /*0004*/ 	.word	index@(_Z15localLoadKernelPfS_)
        /*0008*/ 	.word	0x0000001c


	//----- nvinfo : EIATTR_FRAME_SIZE
	.align		4
.L_1:
        /*000c*/ 	.byte	0x04, 0x11
        /*000e*/ 	.short	(.L_3 - .L_2)
	.align		4
.L_2:
        /*0010*/ 	.word	index@(_Z15localLoadKernelPfS_)
        /*0014*/ 	.word	0x00000000


	//----- nvinfo : EIATTR_MIN_STACK_SIZE
	.align		4
.L_3:
        /*0018*/ 	.byte	0x04, 0x12
        /*001a*/ 	.short	(.L_5 - .L_4)
	.align		4
.L_4:
        /*001c*/ 	.word	index@(_Z15localLoadKernelPfS_)
        /*0020*/ 	.word	0x00000000
.L_5:


//--------------------- .nv.compat                --------------------------
	.section	.nv.compat,"",@"SHT_CUDA_COMPAT_INFO"
	.align	4
        /*0000*/ 	.byte	0x02, 0x09, 0x00, 0x00, 0x02, 0x02, 0x01, 0x00, 0x02, 0x05, 0x05, 0x00, 0x03, 0x07, 0x01, 0x01
        /*0010*/ 	.byte	0x02, 0x03, 0x00, 0x00, 0x02, 0x06, 0x01, 0x00, 0x04, 0x0b, 0x08, 0x00, 0x09, 0x00, 0x00, 0x00
        /*0020*/ 	.byte	0x00, 0x00, 0x00, 0x00


//--------------------- .nv.info._Z15localLoadKernelPfS_ --------------------------
	.section	.nv.info._Z15localLoadKernelPfS_,"",@"SHT_CUDA_INFO"
	.sectionflags	@""
	.align	4


	//----- nvinfo : EIATTR_CUDA_API_VERSION
	.align		4
        /*0000*/ 	.byte	0x04, 0x37
        /*0002*/ 	.short	(.L_7 - .L_6)
.L_6:
        /*0004*/ 	.word	0x00000082


	//----- nvinfo : EIATTR_KPARAM_INFO
	.align		4
.L_7:
        /*0008*/ 	.byte	0x04, 0x17
        /*000a*/ 	.short	(.L_9 - .L_8)
.L_8:
        /*000c*/ 	.word	0x00000000
        /*0010*/ 	.short	0x0001
        /*0012*/ 	.short	0x0008
        /*0014*/ 	.byte	0x00, 0xf5, 0x21, 0x00


	//----- nvinfo : EIATTR_KPARAM_INFO
	.align		4
.L_9:
        /*0018*/ 	.byte	0x04, 0x17
        /*001a*/ 	.short	(.L_11 - .L_10)
.L_10:
        /*001c*/ 	.word	0x00000000
        /*0020*/ 	.short	0x0000
        /*0022*/ 	.short	0x0000
        /*0024*/ 	.byte	0x00, 0xf5, 0x21, 0x00


	//----- nvinfo : EIATTR_SPARSE_MMA_MASK
	.align		4
.L_11:
        /*0028*/ 	.byte	0x03, 0x50
        /*002a*/ 	.short	0x0000


	//----- nvinfo : EIATTR_MAXREG_COUNT
	.align		4
        /*002c*/ 	.byte	0x03, 0x1b
        /*002e*/ 	.short	0x00ff


	//----- nvinfo : EIATTR_NUM_BARRIERS
	.align		4
        /*0030*/ 	.byte	0x02, 0x4c
        /*0032*/ 	.byte	0x01
	.zero		1


	//----- nvinfo : EIATTR_MERCURY_ISA_VERSION
	.align		4
        /*0034*/ 	.byte	0x03, 0x5f
        /*0036*/ 	.short	0x0101


	//----- nvinfo : EIATTR_VRC_CTA_INIT_COUNT
	.align		4
        /*0038*/ 	.byte	0x02, 0x4a
	.zero		1
	.zero		1


	//----- nvinfo : EIATTR_EXIT_INSTR_OFFSETS
	.align		4
        /*003c*/ 	.byte	0x04, 0x1c
        /*003e*/ 	.short	(.L_13 - .L_12)


	//   ....[0]....
.L_12:
        /*0040*/ 	.word	0x000006b0


	//----- nvinfo : EIATTR_CBANK_PARAM_SIZE
	.align		4
.L_13:
        /*0044*/ 	.byte	0x03, 0x19
        /*0046*/ 	.short	0x0010


	//----- nvinfo : EIATTR_PARAM_CBANK
	.align		4
        /*0048*/ 	.byte	0x04, 0x0a
        /*004a*/ 	.short	(.L_15 - .L_14)
	.align		4
.L_14:
        /*004c*/ 	.word	index@(.nv.constant0._Z15localLoadKernelPfS_)
        /*0050*/ 	.short	0x0380
        /*0052*/ 	.short	0x0010


	//----- nvinfo : EIATTR_SW_WAR
	.align		4
.L_15:
        /*0054*/ 	.byte	0x04, 0x36
        /*0056*/ 	.short	(.L_17 - .L_16)
.L_16:
        /*0058*/ 	.word	0x00000008
.L_17:


//--------------------- .nv.callgraph             --------------------------
	.section	.nv.callgraph,"",@"SHT_CUDA_CALLGRAPH"
	.align	4
	.sectionentsize	8
	.align		4
        /*0000*/ 	.word	0x00000000
	.align		4
        /*0004*/ 	.word	0xffffffff
	.align		4
        /*0008*/ 	.word	0x00000000
	.align		4
        /*000c*/ 	.word	0xfffffffe
	.align		4
        /*0010*/ 	.word	0x00000000
	.align		4
        /*0014*/ 	.word	0xfffffffd
	.align		4
        /*0018*/ 	.word	0x00000000
	.align		4
        /*001c*/ 	.word	0xfffffffc


//--------------------- .text._Z15localLoadKernelPfS_ --------------------------
	.section	.text._Z15localLoadKernelPfS_,"ax",@progbits
	.align	128
        .global         _Z15localLoadKernelPfS_
        .type           _Z15localLoadKernelPfS_,@function
        .size           _Z15localLoadKernelPfS_,(.L_x_8 - _Z15localLoadKernelPfS_)
        .other          _Z15localLoadKernelPfS_,@"STO_CUDA_ENTRY STV_DEFAULT"
_Z15localLoadKernelPfS_:
.text._Z15localLoadKernelPfS_:
[----:B------:R-:W-:Y:S01]  /*0000*/  LDC R1, c[0x0][0x37c] ;  /* 0x0000df00ff017b82 */ /* 0x000fe20000000800 */
[----:B------:R-:W0:Y:S07]  /*0010*/  S2R R7, SR_TID.X ;  /* 0x0000000000077919 */ /* 0x000e2e0000002100 */
[----:B------:R-:W0:Y:S01]  /*0020*/  S2UR UR6, SR_CTAID.X ;  /* 0x00000000000679c3 */ /* 0x000e220000002500 */
[----:B------:R-:W1:Y:S07]  /*0030*/  LDCU.64 UR4, c[0x0][0x358] ;  /* 0x00006b00ff0477ac */ /* 0x000e6e0008000a00 */
[----:B------:R-:W0:Y:S08]  /*0040*/  LDC R6, c[0x0][0x360] ;  /* 0x0000d800ff067b82 */ /* 0x000e300000000800 */
[----:B------:R-:W2:Y:S01]  /*0050*/  LDC.64 R4, c[0x0][0x380] ;  /* 0x0000e000ff047b82 */ /* 0x000ea20000000a00 */
[----:B0-----:R-:W-:-:S04]  /*0060*/  IMAD R22, R6, UR6, R7 ;  /* 0x0000000606167c24 */ /* 0x001fc8000f8e0207 */
[----:B--2---:R-:W-:-:S06]  /*0070*/  IMAD.WIDE R4, R22, 0x4, R4 ;  /* 0x0000000416047825 */ /* 0x004fcc00078e0204 */
[----:B-1----:R-:W2:Y:S01]  /*0080*/  LDG.E R4, desc[UR4][R4.64] ;  /* 0x0000000404047981 */ /* 0x002ea2000c1e1900 */
[----:B------:R-:W-:Y:S01]  /*0090*/  MOV R2, 0x400 ;  /* 0x0000040000027802 */ /* 0x000fe20000000f00 */
[----:B------:R-:W-:Y:S01]  /*00a0*/  HFMA2 R21, -RZ, RZ, 0, 0 ;  /* 0x00000000ff157431 */ /* 0x000fe200000001ff */
[C---:B------:R-:W-:Y:S01]  /*00b0*/  ISETP.GE.U32.AND P0, PT, R6.reuse, 0x4, PT ;  /* 0x000000040600780c */ /* 0x040fe20003f06070 */
[----:B------:R-:W0:Y:S01]  /*00c0*/  S2R R3, SR_CgaCtaId ;  /* 0x0000000000037919 */ /* 0x000e220000008800 */
[----:B------:R-:W-:Y:S02]  /*00d0*/  LOP3.LUT R20, R6, 0x3, RZ, 0xc0, !PT ;  /* 0x0000000306147812 */ /* 0x000fe400078ec0ff */
[----:B0-----:R-:W-:Y:S02]  /*00e0*/  LEA R2, R3, R2, 0x18 ;  /* 0x0000000203027211 */ /* 0x001fe400078ec0ff */
[----:B------:R-:W-:Y:S02]  /*00f0*/  MOV R3, RZ ;  /* 0x000000ff00037202 */ /* 0x000fe40000000f00 */
[----:B------:R-:W-:-:S05]  /*0100*/  LEA R7, R7, R2, 0x2 ;  /* 0x0000000207077211 */ /* 0x000fca00078e10ff */
[----:B--2---:R0:W-:Y:S01]  /*0110*/  STS [R7], R4 ;  /* 0x0000000407007388 */ /* 0x0041e20000000800 */
[----:B------:R-:W-:Y:S06]  /*0120*/  BAR.SYNC.DEFER_BLOCKING 0x0 ;  /* 0x0000000000007b1d */ /* 0x000fec0000010000 */
[----:B------:R-:W-:Y:S05]  /*0130*/  @!P0 BRA `(.L_x_0) ;  /* 0x0000000400188947 */ /* 0x000fea0003800000 */
[----:B------:R-:W1:Y:S01]  /*0140*/  S2R R5, SR_SWINHI ;  /* 0x0000000000057919 */ /* 0x000e620000002f00 */
[C---:B------:R-:W-:Y:S02]  /*0150*/  LOP3.LUT R0, R6.reuse, 0xfffffffc, RZ, 0xc0, !PT ;  /* 0xfffffffc06007812 */ /* 0x040fe400078ec0ff */
[----:B------:R-:W-:Y:S02]  /*0160*/  LOP3.LUT R3, R6, 0x7fc, RZ, 0xc0, !PT ;  /* 0x000007fc06037812 */ /* 0x000fe400078ec0ff */
[----:B------:R-:W-:Y:S01]  /*0170*/  MOV R21, RZ ;  /* 0x000000ff00157202 */ /* 0x000fe20000000f00 */
[----:B------:R-:W-:-:S05]  /*0180*/  IMAD.MOV R0, RZ, RZ, -R0 ;  /* 0x000000ffff007224 */ /* 0x000fca00078e0a00 */
[----:B------:R-:W-:Y:S02]  /*0190*/  ISETP.GE.AND P0, PT, R0, RZ, PT ;  /* 0x000000ff0000720c */ /* 0x000fe40003f06270 */
[----:B------:R-:W-:Y:S02]  /*01a0*/  MOV R24, R2 ;  /* 0x0000000200187202 */ /* 0x000fe40000000f00 */
[----:B-1----:R-:W-:-:S09]  /*01b0*/  MOV R25, R5 ;  /* 0x0000000500197202 */ /* 0x002fd20000000f00 */
[----:B------:R-:W-:Y:S05]  /*01c0*/  @P0 BRA `(.L_x_1) ;  /* 0x0000000000cc0947 */ /* 0x000fea0003800000 */
[----:B0-----:R-:W-:Y:S02]  /*01d0*/  IADD3 R4, PT, PT, -R0, RZ, RZ ;  /* 0x000000ff00047210 */ /* 0x001fe40007ffe1ff */
[----:B------:R-:W-:Y:S02]  /*01e0*/  PLOP3.LUT P0, PT, PT, PT, PT, 0x80, 0x8 ;  /* 0x000000000008781c */ /* 0x000fe40003f0f070 */
[----:B------:R-:W-:-:S13]  /*01f0*/  ISETP.GT.AND P1, PT, R4, 0xc, PT ;  /* 0x0000000c0400780c */ /* 0x000fda0003f24270 */
[----:B------:R-:W-:Y:S05]  /*0200*/  @!P1 BRA `(.L_x_2) ;  /* 0x0000000000689947 */ /* 0x000fea0003800000 */
[----:B------:R-:W-:-:S13]  /*0210*/  PLOP3.LUT P0, PT, PT, PT, PT, 0x8, 0x80 ;  /* 0x000000000080781c */ /* 0x000fda0003f0e170 */
.L_x_3:
[----:B------:R-:W2:Y:S04]  /*0220*/  LDG.E.128.CONSTANT R4, desc[UR4][R24.64] ;  /* 0x0000000418047981 */ /* 0x000ea8000c1e9d00 */
[----:B------:R-:W3:Y:S04]  /*0230*/  LDG.E.128.CONSTANT R8, desc[UR4][R24.64+0x10] ;  /* 0x0000100418087981 */ /* 0x000ee8000c1e9d00 */
[----:B------:R-:W4:Y:S04]  /*0240*/  LDG.E.128.CONSTANT R12, desc[UR4][R24.64+0x20] ;  /* 0x00002004180c7981 */ /* 0x000f28000c1e9d00 */
[----:B------:R0:W5:Y:S01]  /*0250*/  LDG.E.128.CONSTANT R16, desc[UR4][R24.64+0x30] ;  /* 0x0000300418107981 */ /* 0x000162000c1e9d00 */
[----:B------:R-:W-:-:S05]  /*0260*/  VIADD R0, R0, 0x10 ;  /* 0x0000001000007836 */ /* 0x000fca0000000000 */
[----:B------:R-:W-:Y:S02]  /*0270*/  ISETP.GE.AND P1, PT, R0, -0xc, PT ;  /* 0xfffffff40000780c */ /* 0x000fe40003f26270 */
[----:B0-----:R-:W-:-:S04]  /*0280*/  IADD3 R24, P2, PT, R24, 0x40, RZ ;  /* 0x0000004018187810 */ /* 0x001fc80007f5e0ff */
[----:B------:R-:W-:Y:S01]  /*0290*/  IADD3.X R25, PT, PT, RZ, R25, RZ, P2, !PT ;  /* 0x00000019ff197210 */ /* 0x000fe200017fe4ff */
[----:B--2---:R-:W-:-:S04]  /*02a0*/  FADD R4, R4, R21 ;  /* 0x0000001504047221 */ /* 0x004fc80000000000 */
[----:B------:R-:W-:-:S04]  /*02b0*/  FADD R5, R4, R5 ;  /* 0x0000000504057221 */ /* 0x000fc80000000000 */
[----:B------:R-:W-:-:S04]  /*02c0*/  FADD R6, R5, R6 ;  /* 0x0000000605067221 */ /* 0x000fc80000000000 */
[----:B------:R-:W-:-:S04]  /*02d0*/  FADD R7, R6, R7 ;  /* 0x0000000706077221 */ /* 0x000fc80000000000 */
[----:B---3--:R-:W-:-:S04]  /*02e0*/  FADD R8, R7, R8 ;  /* 0x0000000807087221 */ /* 0x008fc80000000000 */
[----:B------:R-:W-:-:S04]  /*02f0*/  FADD R9, R8, R9 ;  /* 0x0000000908097221 */ /* 0x000fc80000000000 */
[----:B------:R-:W-:-:S04]  /*0300*/  FADD R10, R9, R10 ;  /* 0x0000000a090a7221 */ /* 0x000fc80000000000 */
[----:B------:R-:W-:-:S04]  /*0310*/  FADD R11, R10, R11 ;  /* 0x0000000b0a0b7221 */ /* 0x000fc80000000000 */
[----:B----4-:R-:W-:-:S04]  /*0320*/  FADD R12, R11, R12 ;  /* 0x0000000c0b0c7221 */ /* 0x010fc80000000000 */
[----:B------:R-:W-:-:S04]  /*0330*/  FADD R13, R12, R13 ;  /* 0x0000000d0c0d7221 */ /* 0x000fc80000000000 */
[----:B------:R-:W-:-:S04]  /*0340*/  FADD R14, R13, R14 ;  /* 0x0000000e0d0e7221 */ /* 0x000fc80000000000 */
[----:B------:R-:W-:-:S04]  /*0350*/  FADD R15, R14, R15 ;  /* 0x0000000f0e0f7221 */ /* 0x000fc80000000000 */
[----:B-----5:R-:W-:-:S04]  /*0360*/  FADD R16, R15, R16 ;  /* 0x000000100f107221 */ /* 0x020fc80000000000 */
[----:B------:R-:W-:-:S04]  /*0370*/  FADD R17, R16, R17 ;  /* 0x0000001110117221 */ /* 0x000fc80000000000 */
[----:B------:R-:W-:-:S04]  /*0380*/  FADD R18, R17, R18 ;  /* 0x0000001211127221 */ /* 0x000fc80000000000 */
[----:B------:R-:W-:Y:S01]  /*0390*/  FADD R21, R18, R19 ;  /* 0x0000001312157221 */ /* 0x000fe20000000000 */
[----:B------:R-:W-:Y:S06]  /*03a0*/  @!P1 BRA `(.L_x_3) ;  /* 0xfffffffc009c9947 */ /* 0x000fec000383ffff */
.L_x_2:
[----:B------:R-:W-:-:S04]  /*03b0*/  IADD3 R4, PT, PT, -R0, RZ, RZ ;  /* 0x000000ff00047210 */ /* 0x000fc80007ffe1ff */
[----:B------:R-:W-:-:S13]  /*03c0*/  ISETP.GT.AND P1, PT, R4, 0x4, PT ;  /* 0x000000040400780c */ /* 0x000fda0003f24270 */
[----:B------:R-:W-:Y:S05]  /*03d0*/  @!P1 BRA `(.L_x_4) ;  /* 0x0000000000409947 */ /* 0x000fea0003800000 */
[----:B------:R-:W2:Y:S04]  /*03e0*/  LDG.E.128.CONSTANT R4, desc[UR4][R24.64] ;  /* 0x0000000418047981 */ /* 0x000ea8000c1e9d00 */
[----:B------:R0:W3:Y:S01]  /*03f0*/  LDG.E.128.CONSTANT R8, desc[UR4][R24.64+0x10] ;  /* 0x0000100418087981 */ /* 0x0000e2000c1e9d00 */
[----:B------:R-:W-:Y:S01]  /*0400*/  PLOP3.LUT P0, PT, PT, PT, PT, 0x8, 0x80 ;  /* 0x000000000080781c */ /* 0x000fe20003f0e170 */
[----:B------:R-:W-:Y:S02]  /*0410*/  VIADD R0, R0, 0x8 ;  /* 0x0000000800007836 */ /* 0x000fe40000000000 */
[----:B--2---:R-:W-:-:S04]  /*0420*/  FADD R4, R21, R4 ;  /* 0x0000000415047221 */ /* 0x004fc80000000000 */
[----:B------:R-:W-:Y:S01]  /*0430*/  FADD R5, R4, R5 ;  /* 0x0000000504057221 */ /* 0x000fe20000000000 */
[----:B------:R-:W-:-:S03]  /*0440*/  IADD3 R4, P1, PT, R24, 0x20, RZ ;  /* 0x0000002018047810 */ /* 0x000fc60007f3e0ff */
[----:B------:R-:W-:Y:S01]  /*0450*/  FADD R6, R5, R6 ;  /* 0x0000000605067221 */ /* 0x000fe20000000000 */
[----:B------:R-:W-:Y:S02]  /*0460*/  IADD3.X R5, PT, PT, RZ, R25, RZ, P1, !PT ;  /* 0x00000019ff057210 */ /* 0x000fe40000ffe4ff */
[----:B0-----:R-:W-:Y:S01]  /*0470*/  MOV R24, R4 ;  /* 0x0000000400187202 */ /* 0x001fe20000000f00 */
[----:B------:R-:W-:Y:S01]  /*0480*/  FADD R7, R6, R7 ;  /* 0x0000000706077221 */ /* 0x000fe20000000000 */
[----:B------:R-:W-:-:S03]  /*0490*/  MOV R25, R5 ;  /* 0x0000000500197202 */ /* 0x000fc60000000f00 */
[----:B---3--:R-:W-:-:S04]  /*04a0*/  FADD R8, R7, R8 ;  /* 0x0000000807087221 */ /* 0x008fc80000000000 */
[----:B------:R-:W-:-:S04]  /*04b0*/  FADD R9, R8, R9 ;  /* 0x0000000908097221 */ /* 0x000fc80000000000 */
[----:B------:R-:W-:-:S04]  /*04c0*/  FADD R10, R9, R10 ;  /* 0x0000000a090a7221 */ /* 0x000fc80000000000 */
[----:B------:R-:W-:-:S07]  /*04d0*/  FADD R21, R10, R11 ;  /* 0x0000000b0a157221 */ /* 0x000fce0000000000 */
.L_x_4:
[----:B------:R-:W-:-:S13]  /*04e0*/  ISETP.NE.OR P0, PT, R0, RZ, P0 ;  /* 0x000000ff0000720c */ /* 0x000fda0000705670 */
[----:B------:R-:W-:Y:S05]  /*04f0*/  @!P0 BRA `(.L_x_0) ;  /* 0x0000000000288947 */ /* 0x000fea0003800000 */
.L_x_1:
[----:B0-----:R0:W2:Y:S01]  /*0500*/  LDG.E.128.CONSTANT R4, desc[UR4][R24.64] ;  /* 0x0000000418047981 */ /* 0x0010a2000c1e9d00 */
[----:B------:R-:W-:-:S04]  /*0510*/  IADD3 R0, PT, PT, R0, 0x4, RZ ;  /* 0x0000000400007810 */ /* 0x000fc80007ffe0ff */
[----:B------:R-:W-:Y:S02]  /*0520*/  ISETP.NE.AND P0, PT, R0, RZ, PT ;  /* 0x000000ff0000720c */ /* 0x000fe40003f05270 */
[----:B0-----:R-:W-:-:S05]  /*0530*/  IADD3 R24, P1, PT, R24, 0x10, RZ ;  /* 0x0000001018187810 */ /* 0x001fca0007f3e0ff */
[----:B------:R-:W-:Y:S02]  /*0540*/  IMAD.X R25, RZ, RZ, R25, P1 ;  /* 0x000000ffff197224 */ /* 0x000fe400008e0619 */
[----:B--2---:R-:W-:-:S04]  /*0550*/  FADD R4, R4, R21 ;  /* 0x0000001504047221 */ /* 0x004fc80000000000 */
[----:B------:R-:W-:-:S04]  /*0560*/  FADD R5, R4, R5 ;  /* 0x0000000504057221 */ /* 0x000fc80000000000 */
[----:B------:R-:W-:-:S04]  /*0570*/  FADD R6, R5, R6 ;  /* 0x0000000605067221 */ /* 0x000fc80000000000 */
[----:B------:R-:W-:Y:S01]  /*0580*/  FADD R21, R6, R7 ;  /* 0x0000000706157221 */ /* 0x000fe20000000000 */
[----:B------:R-:W-:Y:S06]  /*0590*/  @P0 BRA `(.L_x_1) ;  /* 0xfffffffc00d80947 */ /* 0x000fec000383ffff */
.L_x_0:
[----:B0-----:R-:W0:Y:S01]  /*05a0*/  LDC.64 R4, c[0x0][0x388] ;  /* 0x0000e200ff047b82 */ /* 0x001e220000000a00 */
[----:B------:R-:W-:Y:S01]  /*05b0*/  ISETP.NE.AND P0, PT, R20, RZ, PT ;  /* 0x000000ff1400720c */ /* 0x000fe20003f05270 */
[----:B0-----:R-:W-:-:S12]  /*05c0*/  IMAD.WIDE R22, R22, 0x4, R4 ;  /* 0x0000000416167825 */ /* 0x001fd800078e0204 */
[----:B------:R-:W-:Y:S05]  /*05d0*/  @!P0 BRA `(.L_x_5) ;  /* 0x0000000000308947 */ /* 0x000fea0003800000 */
[----:B------:R-:W0:Y:S01]  /*05e0*/  S2R R7, SR_SWINHI ;  /* 0x0000000000077919 */ /* 0x000e220000002f00 */
[----:B------:R-:W-:Y:S02]  /*05f0*/  IADD3 R20, PT, PT, -R20, RZ, RZ ;  /* 0x000000ff14147210 */ /* 0x000fe40007ffe1ff */
[----:B------:R-:W-:Y:S02]  /*0600*/  MOV R4, R2 ;  /* 0x0000000200047202 */ /* 0x000fe40000000f00 */
[----:B0-----:R-:W-:-:S03]  /*0610*/  MOV R5, R7 ;  /* 0x0000000700057202 */ /* 0x001fc60000000f00 */
[----:B------:R-:W-:-:S07]  /*0620*/  IMAD.WIDE.U32 R2, R3, 0x4, R4 ;  /* 0x0000000403027825 */ /* 0x000fce00078e0004 */
.L_x_6:
[----:B------:R0:W2:Y:S01]  /*0630*/  LDG.E.CONSTANT R0, desc[UR4][R2.64] ;  /* 0x0000000402007981 */ /* 0x0000a2000c1e9900 */
[----:B------:R-:W-:-:S04]  /*0640*/  IADD3 R20, PT, PT, R20, 0x1, RZ ;  /* 0x0000000114147810 */ /* 0x000fc80007ffe0ff */
[----:B------:R-:W-:Y:S02]  /*0650*/  ISETP.NE.AND P0, PT, R20, RZ, PT ;  /* 0x000000ff1400720c */ /* 0x000fe40003f05270 */
[----:B0-----:R-:W-:-:S04]  /*0660*/  IADD3 R2, P1, PT, R2, 0x4, RZ ;  /* 0x0000000402027810 */ /* 0x001fc80007f3e0ff */
[----:B------:R-:W-:Y:S01]  /*0670*/  IADD3.X R3, PT, PT, RZ, R3, RZ, P1, !PT ;  /* 0x00000003ff037210 */ /* 0x000fe20000ffe4ff */
[----:B--2---:R-:W-:-:S06]  /*0680*/  FADD R21, R0, R21 ;  /* 0x0000001500157221 */ /* 0x004fcc0000000000 */
[----:B------:R-:W-:Y:S05]  /*0690*/  @P0 BRA `(.L_x_6) ;  /* 0xfffffffc00e40947 */ /* 0x000fea000383ffff */
.L_x_5:
[----:B------:R-:W-:Y:S01]  /*06a0*/  STG.E desc[UR4][R22.64], R21 ;  /* 0x0000001516007986 */ /* 0x000fe2000c101904 */
[----:B------:R-:W-:Y:S05]  /*06b0*/  EXIT ;  /* 0x000000000000794d */ /* 0x000fea0003800000 */
.L_x_7:
[----:B------:R-:W-:-:S00]  /*06c0*/  BRA `(.L_x_7) ;  /* 0xfffffffc00fc7947 */ /* 0x000fc0000383ffff */
[----:B------:R-:W-:-:S00]  /*06d0*/  NOP ;  /* 0x0000000000007918 */ /* 0x000fc00000000000 */
        /* <DEDUP_REMOVED lines=10> */
.L_x_8:


//--------------------- .nv.shared._Z15localLoadKernelPfS_ --------------------------
	.section	.nv.shared._Z15localLoadKernelPfS_,"aw",@nobits
	.sectionflags	@""
	.align	4
.nv.shared._Z15localLoadKernelPfS_:
	.zero		2048


//--------------------- .nv.shared.reserved.0     --------------------------
	.section	.nv.shared.reserved.0,"aw",@nobits
	.weak		__nv_reservedSMEM_offset_0_alias
	.size		__nv_reservedSMEM_offset_0_alias, 0, 64
	.other		__nv_reservedSMEM_offset_0_alias,@"STO_CUDA_RESERVED_SHARED STV_DEFAULT"
__nv_reservedSMEM_offset_0_alias:
	.zero		0
	.zero		64


//--------------------- .nv.constant0._Z15localLoadKernelPfS_ --------------------------
	.section	.nv.constant0._Z15localLoadKernelPfS_,"a",@progbits
	.sectionflags	@""
	.align	4
.nv.constant0._Z15localLoadKernelPfS_:
	.zero		912


//--------------------- SYMBOLS --------------------------

	.type		.nv.reservedSmem.offset0,@object
	.size		.nv.reservedSmem.offset0,0x4
	.type		.nv.reservedSmem.cap,@object
	.size		.nv.reservedSmem.cap,0x4
